//
// Generated by NVIDIA NVVM Compiler
//
// Compiler Build ID: CL-36424714
// Cuda compilation tools, release 13.0, V13.0.88
// Based on NVVM 20.0.0
//

.version 9.0
.target sm_100
.address_size 64

	// .globl	_Z9coalescedPfi

.visible .entry _Z9coalescedPfi(
	.param .u64 .ptr .align 1 _Z9coalescedPfi_param_0,
	.param .u32 _Z9coalescedPfi_param_1
)
{
	.reg .pred 	%p<2>;
	.reg .b32 	%r<6>;
	.reg .b32 	%f<3>;
	.reg .b64 	%rd<5>;

	ld.param.u64 	%rd1, [_Z9coalescedPfi_param_0];
	ld.param.u32 	%r2, [_Z9coalescedPfi_param_1];
	mov.u32 	%r3, %ctaid.x;
	mov.u32 	%r4, %ntid.x;
	mov.u32 	%r5, %tid.x;
	mad.lo.s32 	%r1, %r3, %r4, %r5;
	setp.ge.s32 	%p1, %r1, %r2;
	@%p1 bra 	$L__BB0_2;
	cvta.to.global.u64 	%rd2, %rd1;
	mul.wide.s32 	%rd3, %r1, 4;
	add.s64 	%rd4, %rd2, %rd3;
	ld.global.f32 	%f1, [%rd4];
	add.f32 	%f2, %f1, 0f3F800000;
	st.global.f32 	[%rd4], %f2;
$L__BB0_2:
	ret;

}
	// .globl	_Z11uncoalescedPfi
.visible .entry _Z11uncoalescedPfi(
	.param .u64 .ptr .align 1 _Z11uncoalescedPfi_param_0,
	.param .u32 _Z11uncoalescedPfi_param_1
)
{
	.reg .b32 	%r<8>;
	.reg .b32 	%f<3>;
	.reg .b64 	%rd<5>;

	ld.param.u64 	%rd1, [_Z11uncoalescedPfi_param_0];
	ld.param.u32 	%r1, [_Z11uncoalescedPfi_param_1];
	cvta.to.global.u64 	%rd2, %rd1;
	mov.u32 	%r2, %ctaid.x;
	mov.u32 	%r3, %ntid.x;
	mov.u32 	%r4, %tid.x;
	mad.lo.s32 	%r5, %r2, %r3, %r4;
	shl.b32 	%r6, %r5, 5;
	rem.s32 	%r7, %r6, %r1;
	mul.wide.s32 	%rd3, %r7, 4;
	add.s64 	%rd4, %rd2, %rd3;
	ld.global.f32 	%f1, [%rd4];
	add.f32 	%f2, %f1, 0f3F800000;
	st.global.f32 	[%rd4], %f2;
	ret;

}


// ===== COMPILED SASS (sm_100) =====

	.target	sm_100

	.elftype	@"ET_EXEC"


//--------------------- .note.nv.tkinfo           --------------------------
	.section	.note.nv.tkinfo,"",@"SHT_NOTE"
	.sectionflags	@"SHF_NOTE_NV_TKINFO"
	.tkinfo
        /*0018*/ 	.word	0x00000002
        /*0030*/ 	.string	""
        /*0030*/ 	.string	"ptxas"
        /*0030*/ 	.string	"Cuda compilation tools, release 13.0, V13.0.88"
        /*0030*/ 	.string	"Build cuda_13.0.r13.0/compiler.36424714_0"
        /*0030*/ 	.string	"-arch sm_100 -m 64 "



//--------------------- .note.nv.cuinfo           --------------------------
	.section	.note.nv.cuinfo,"",@"SHT_NOTE"
	.sectionflags	@"SHF_NOTE_NV_CUINFO"
        /*0018*/ 	.short	0x0002
        /*001a*/ 	.short	0x0064
        /*001c*/ 	.short	0x0082
	.zero		2


//--------------------- .nv.info                  --------------------------
	.section	.nv.info,"",@"SHT_CUDA_INFO"
	.align	4


	//----- nvinfo : EIATTR_REGCOUNT
	.align		4
        /*0000*/ 	.byte	0x04, 0x2f
        /*0002*/ 	.short	(.L_1 - .L_0)
	.align		4
.L_0:
        /*0004*/ 	.word	index@(_Z9coalescedPfi)
        /*0008*/ 	.word	0x00000008


	//----- nvinfo : EIATTR_FRAME_SIZE
	.align		4
.L_1:
        /*000c*/ 	.byte	0x04, 0x11
        /*000e*/ 	.short	(.L_3 - .L_2)
	.align		4
.L_2:
        /*0010*/ 	.word	index@(_Z9coalescedPfi)
        /*0014*/ 	.word	0x00000000


	//----- nvinfo : EIATTR_REGCOUNT
	.align		4
.L_3:
        /*0018*/ 	.byte	0x04, 0x2f
        /*001a*/ 	.short	(.L_5 - .L_4)
	.align		4
.L_4:
        /*001c*/ 	.word	index@(_Z11uncoalescedPfi)
        /*0020*/ 	.word	0x0000000b


	//----- nvinfo : EIATTR_FRAME_SIZE
	.align		4
.L_5:
        /*0024*/ 	.byte	0x04, 0x11
        /*0026*/ 	.short	(.L_7 - .L_6)
	.align		4
.L_6:
        /*0028*/ 	.word	index@(_Z11uncoalescedPfi)
        /*002c*/ 	.word	0x00000000


	//----- nvinfo : EIATTR_MIN_STACK_SIZE
	.align		4
.L_7:
        /*0030*/ 	.byte	0x04, 0x12
        /*0032*/ 	.short	(.L_9 - .L_8)
	.align		4
.L_8:
        /*0034*/ 	.word	index@(_Z11uncoalescedPfi)
        /*0038*/ 	.word	0x00000000


	//----- nvinfo : EIATTR_MIN_STACK_SIZE
	.align		4
.L_9:
        /*003c*/ 	.byte	0x04, 0x12
        /*003e*/ 	.short	(.L_11 - .L_10)
	.align		4
.L_10:
        /*0040*/ 	.word	index@(_Z9coalescedPfi)
        /*0044*/ 	.word	0x00000000
.L_11:


//--------------------- .nv.compat                --------------------------
	.section	.nv.compat,"",@"SHT_CUDA_COMPAT_INFO"
	.align	4
        /*0000*/ 	.byte	0x02, 0x09, 0x00, 0x00, 0x02, 0x02, 0x01, 0x00, 0x02, 0x05, 0x05, 0x00, 0x03, 0x07, 0x01, 0x01
        /*0010*/ 	.byte	0x02, 0x03, 0x00, 0x00, 0x02, 0x06, 0x01, 0x00, 0x04, 0x0b, 0x08, 0x00, 0x09, 0x00, 0x00, 0x00
        /*0020*/ 	.byte	0x00, 0x00, 0x00, 0x00


//--------------------- .nv.info._Z11uncoalescedPfi --------------------------
	.section	.nv.info._Z11uncoalescedPfi,"",@"SHT_CUDA_INFO"
	.sectionflags	@""
	.align	4


	//----- nvinfo : EIATTR_CUDA_API_VERSION
	.align		4
        /*0000*/ 	.byte	0x04, 0x37
        /*0002*/ 	.short	(.L_13 - .L_12)
.L_12:
        /*0004*/ 	.word	0x00000082


	//----- nvinfo : EIATTR_KPARAM_INFO
	.align		4
.L_13:
        /*0008*/ 	.byte	0x04, 0x17
        /*000a*/ 	.short	(.L_15 - .L_14)
.L_14:
        /*000c*/ 	.word	0x00000000
        /*0010*/ 	.short	0x0001
        /*0012*/ 	.short	0x0008
        /*0014*/ 	.byte	0x00, 0xf0, 0x11, 0x00


	//----- nvinfo : EIATTR_KPARAM_INFO
	.align		4
.L_15:
        /*0018*/ 	.byte	0x04, 0x17
        /*001a*/ 	.short	(.L_17 - .L_16)
.L_16:
        /*001c*/ 	.word	0x00000000
        /*0020*/ 	.short	0x0000
        /*0022*/ 	.short	0x0000
        /*0024*/ 	.byte	0x00, 0xf5, 0x21, 0x00


	//----- nvinfo : EIATTR_SPARSE_MMA_MASK
	.align		4
.L_17:
        /*0028*/ 	.byte	0x03, 0x50
        /*002a*/ 	.short	0x0000


	//----- nvinfo : EIATTR_MAXREG_COUNT
	.align		4
        /*002c*/ 	.byte	0x03, 0x1b
        /*002e*/ 	.short	0x00ff


	//----- nvinfo : EIATTR_MERCURY_ISA_VERSION
	.align		4
        /*0030*/ 	.byte	0x03, 0x5f
        /*0032*/ 	.short	0x0101


	//----- nvinfo : EIATTR_VRC_CTA_INIT_COUNT
	.align		4
        /*0034*/ 	.byte	0x02, 0x4a
	.zero		1
	.zero		1


	//----- nvinfo : EIATTR_EXIT_INSTR_OFFSETS
	.align		4
        /*0038*/ 	.byte	0x04, 0x1c
        /*003a*/ 	.short	(.L_19 - .L_18)


	//   ....[0]....
.L_18:
        /*003c*/ 	.word	0x00000220


	//----- nvinfo : EIATTR_CBANK_PARAM_SIZE
	.align		4
.L_19:
        /*0040*/ 	.byte	0x03, 0x19
        /*0042*/ 	.short	0x000c


	//----- nvinfo : EIATTR_PARAM_CBANK
	.align		4
        /*0044*/ 	.byte	0x04, 0x0a
        /*0046*/ 	.short	(.L_21 - .L_20)
	.align		4
.L_20:
        /*0048*/ 	.word	index@(.nv.constant0._Z11uncoalescedPfi)
        /*004c*/ 	.short	0x0380
        /*004e*/ 	.short	0x000c


	//----- nvinfo : EIATTR_SW_WAR
	.align		4
.L_21:
        /*0050*/ 	.byte	0x04, 0x36
        /*0052*/ 	.short	(.L_23 - .L_22)
.L_22:
        /*0054*/ 	.word	0x00000008
.L_23:


//--------------------- .nv.info._Z9coalescedPfi  --------------------------
	.section	.nv.info._Z9coalescedPfi,"",@"SHT_CUDA_INFO"
	.sectionflags	@""
	.align	4


	//----- nvinfo : EIATTR_CUDA_API_VERSION
	.align		4
        /*0000*/ 	.byte	0x04, 0x37
        /*0002*/ 	.short	(.L_25 - .L_24)
.L_24:
        /*0004*/ 	.word	0x00000082


	//----- nvinfo : EIATTR_KPARAM_INFO
	.align		4
.L_25:
        /*0008*/ 	.byte	0x04, 0x17
        /*000a*/ 	.short	(.L_27 - .L_26)
.L_26:
        /*000c*/ 	.word	0x00000000
        /*0010*/ 	.short	0x0001
        /*0012*/ 	.short	0x0008
        /*0014*/ 	.byte	0x00, 0xf0, 0x11, 0x00


	//----- nvinfo : EIATTR_KPARAM_INFO
	.align		4
.L_27:
        /*0018*/ 	.byte	0x04, 0x17
        /*001a*/ 	.short	(.L_29 - .L_28)
.L_28:
        /*001c*/ 	.word	0x00000000
        /*0020*/ 	.short	0x0000
        /*0022*/ 	.short	0x0000
        /*0024*/ 	.byte	0x00, 0xf5, 0x21, 0x00


	//----- nvinfo : EIATTR_SPARSE_MMA_MASK
	.align		4
.L_29:
        /*0028*/ 	.byte	0x03, 0x50
        /*002a*/ 	.short	0x0000


	//----- nvinfo : EIATTR_MAXREG_COUNT
	.align		4
        /*002c*/ 	.byte	0x03, 0x1b
        /*002e*/ 	.short	0x00ff


	//----- nvinfo : EIATTR_MERCURY_ISA_VERSION
	.align		4
        /*0030*/ 	.byte	0x03, 0x5f
        /*0032*/ 	.short	0x0101


	//----- nvinfo : EIATTR_VRC_CTA_INIT_COUNT
	.align		4
        /*0034*/ 	.byte	0x02, 0x4a
	.zero		1
	.zero		1


	//----- nvinfo : EIATTR_EXIT_INSTR_OFFSETS
	.align		4
        /*0038*/ 	.byte	0x04, 0x1c
        /*003a*/ 	.short	(.L_31 - .L_30)


	//   ....[0]....
.L_30:
        /*003c*/ 	.word	0x00000070


	//   ....[1]....
        /*0040*/ 	.word	0x000000e0


	//----- nvinfo : EIATTR_CBANK_PARAM_SIZE
	.align		4
.L_31:
        /*0044*/ 	.byte	0x03, 0x19
        /*0046*/ 	.short	0x000c


	//----- nvinfo : EIATTR_PARAM_CBANK
	.align		4
        /*0048*/ 	.byte	0x04, 0x0a
        /*004a*/ 	.short	(.L_33 - .L_32)
	.align		4
.L_32:
        /*004c*/ 	.word	index@(.nv.constant0._Z9coalescedPfi)
        /*0050*/ 	.short	0x0380
        /*0052*/ 	.short	0x000c


	//----- nvinfo : EIATTR_SW_WAR
	.align		4
.L_33:
        /*0054*/ 	.byte	0x04, 0x36
        /*0056*/ 	.short	(.L_35 - .L_34)
.L_34:
        /*0058*/ 	.word	0x00000008
.L_35:


//--------------------- .nv.callgraph             --------------------------
	.section	.nv.callgraph,"",@"SHT_CUDA_CALLGRAPH"
	.align	4
	.sectionentsize	8
	.align		4
        /*0000*/ 	.word	0x00000000
	.align		4
        /*0004*/ 	.word	0xffffffff
	.align		4
        /*0008*/ 	.word	0x00000000
	.align		4
        /*000c*/ 	.word	0xfffffffe
	.align		4
        /*0010*/ 	.word	0x00000000
	.align		4
        /*0014*/ 	.word	0xfffffffd
	.align		4
        /*0018*/ 	.word	0x00000000
	.align		4
        /*001c*/ 	.word	0xfffffffc


//--------------------- .text._Z11uncoalescedPfi  --------------------------
	.section	.text._Z11uncoalescedPfi,"ax",@progbits
	.align	128
        .global         _Z11uncoalescedPfi
        .type           _Z11uncoalescedPfi,@function
        .size           _Z11uncoalescedPfi,(.L_x_2 - _Z11uncoalescedPfi)
        .other          _Z11uncoalescedPfi,@"STO_CUDA_ENTRY STV_DEFAULT"
_Z11uncoalescedPfi:
.text._Z11uncoalescedPfi:
[----:B------:R-:W-:Y:S08]  /*0000*/  LDC R1, c[0x0][0x37c] ;  /* 0x0000df00ff017b82 */ /* 0x000ff00000000800 */
[----:B------:R-:W0:Y:S01]  /*0010*/  LDC R8, c[0x0][0x388] ;  /* 0x0000e200ff087b82 */ /* 0x000e220000000800 */
[----:B------:R-:W1:Y:S07]  /*0020*/  S2R R5, SR_TID.X ;  /* 0x0000000000057919 */ /* 0x000e6e0000002100 */
[----:B------:R-:W1:Y:S08]  /*0030*/  S2UR UR4, SR_CTAID.X ;  /* 0x00000000000479c3 */ /* 0x000e700000002500 */
[----:B------:R-:W1:Y:S01]  /*0040*/  LDC R0, c[0x0][0x360] ;  /* 0x0000d800ff007b82 */ /* 0x000e620000000800 */
[----:B0-----:R-:W-:-:S04]  /*0050*/  IABS R7, R8 ;  /* 0x0000000800077213 */ /* 0x001fc80000000000 */
[----:B------:R-:W0:Y:S01]  /*0060*/  I2F.RP R4, R7 ;  /* 0x0000000700047306 */ /* 0x000e220000209400 */
[----:B-1----:R-:W-:Y:S01]  /*0070*/  IMAD R0, R0, UR4, R5 ;  /* 0x0000000400007c24 */ /* 0x002fe2000f8e0205 */
[----:B------:R-:W1:Y:S06]  /*0080*/  LDCU.64 UR4, c[0x0][0x358] ;  /* 0x00006b00ff0477ac */ /* 0x000e6c0008000a00 */
[----:B0-----:R-:W0:Y:S01]  /*0090*/  MUFU.RCP R4, R4 ;  /* 0x0000000400047308 */ /* 0x001e220000001000 */
[----:B------:R-:W-:-:S04]  /*00a0*/  SHF.L.U32 R0, R0, 0x5, RZ ;  /* 0x0000000500007819 */ /* 0x000fc800000006ff */
[----:B------:R-:W-:Y:S01]  /*00b0*/  ISETP.GE.AND P2, PT, R0, RZ, PT ;  /* 0x000000ff0000720c */ /* 0x000fe20003f46270 */
[----:B0-----:R-:W-:Y:S01]  /*00c0*/  VIADD R2, R4, 0xffffffe ;  /* 0x0ffffffe04027836 */ /* 0x001fe20000000000 */
[----:B------:R-:W-:-:S03]  /*00d0*/  IABS R4, R0 ;  /* 0x0000000000047213 */ /* 0x000fc60000000000 */
[----:B------:R0:W2:Y:S02]  /*00e0*/  F2I.FTZ.U32.TRUNC.NTZ R3, R2 ;  /* 0x0000000200037305 */ /* 0x0000a4000021f000 */
[----:B0-----:R-:W-:Y:S02]  /*00f0*/  IMAD.MOV.U32 R2, RZ, RZ, RZ ;  /* 0x000000ffff027224 */ /* 0x001fe400078e00ff */
[----:B--2---:R-:W-:-:S04]  /*0100*/  IMAD.MOV R6, RZ, RZ, -R3 ;  /* 0x000000ffff067224 */ /* 0x004fc800078e0a03 */
[----:B------:R-:W-:-:S04]  /*0110*/  IMAD R5, R6, R7, RZ ;  /* 0x0000000706057224 */ /* 0x000fc800078e02ff */
[----:B------:R-:W-:-:S06]  /*0120*/  IMAD.HI.U32 R3, R3, R5, R2 ;  /* 0x0000000503037227 */ /* 0x000fcc00078e0002 */
[----:B------:R-:W-:-:S05]  /*0130*/  IMAD.HI.U32 R3, R3, R4, RZ ;  /* 0x0000000403037227 */ /* 0x000fca00078e00ff */
[----:B------:R-:W-:-:S05]  /*0140*/  IADD3 R3, PT, PT, -R3, RZ, RZ ;  /* 0x000000ff03037210 */ /* 0x000fca0007ffe1ff */
[C---:B------:R-:W-:Y:S02]  /*0150*/  IMAD R4, R7.reuse, R3, R4 ;  /* 0x0000000307047224 */ /* 0x040fe400078e0204 */
[----:B------:R-:W0:Y:S03]  /*0160*/  LDC.64 R2, c[0x0][0x380] ;  /* 0x0000e000ff027b82 */ /* 0x000e260000000a00 */
[----:B------:R-:W-:-:S13]  /*0170*/  ISETP.GT.U32.AND P0, PT, R7, R4, PT ;  /* 0x000000040700720c */ /* 0x000fda0003f04070 */
[----:B------:R-:W-:Y:S01]  /*0180*/  @!P0 IMAD.IADD R4, R4, 0x1, -R7 ;  /* 0x0000000104048824 */ /* 0x000fe200078e0a07 */
[----:B------:R-:W-:-:S04]  /*0190*/  ISETP.NE.AND P0, PT, R8, RZ, PT ;  /* 0x000000ff0800720c */ /* 0x000fc80003f05270 */
[----:B------:R-:W-:-:S13]  /*01a0*/  ISETP.GT.U32.AND P1, PT, R7, R4, PT ;  /* 0x000000040700720c */ /* 0x000fda0003f24070 */
[----:B------:R-:W-:-:S04]  /*01b0*/  @!P1 IADD3 R4, PT, PT, R4, -R7, RZ ;  /* 0x8000000704049210 */ /* 0x000fc80007ffe0ff */
[----:B------:R-:W-:Y:S02]  /*01c0*/  @!P2 IADD3 R4, PT, PT, -R4, RZ, RZ ;  /* 0x000000ff0404a210 */ /* 0x000fe40007ffe1ff */
[----:B------:R-:W-:-:S05]  /*01d0*/  @!P0 LOP3.LUT R4, RZ, R8, RZ, 0x33, !PT ;  /* 0x00000008ff048212 */ /* 0x000fca00078e33ff */
[----:B0-----:R-:W-:-:S05]  /*01e0*/  IMAD.WIDE R2, R4, 0x4, R2 ;  /* 0x0000000404027825 */ /* 0x001fca00078e0202 */
[----:B-1----:R-:W2:Y:S02]  /*01f0*/  LDG.E R0, desc[UR4][R2.64] ;  /* 0x0000000402007981 */ /* 0x002ea4000c1e1900 */
[----:B--2---:R-:W-:-:S05]  /*0200*/  FADD R5, R0, 1 ;  /* 0x3f80000000057421 */ /* 0x004fca0000000000 */
[----:B------:R-:W-:Y:S01]  /*0210*/  STG.E desc[UR4][R2.64], R5 ;  /* 0x0000000502007986 */ /* 0x000fe2000c101904 */
[----:B------:R-:W-:Y:S05]  /*0220*/  EXIT ;  /* 0x000000000000794d */ /* 0x000fea0003800000 */
.L_x_0:
[----:B------:R-:W-:-:S00]  /*0230*/  BRA `(.L_x_0) ;  /* 0xfffffffc00fc7947 */ /* 0x000fc0000383ffff */
[----:B------:R-:W-:-:S00]  /*0240*/  NOP ;  /* 0x0000000000007918 */ /* 0x000fc00000000000 */
        /* <DEDUP_REMOVED lines=11> */
.L_x_2:


//--------------------- .text._Z9coalescedPfi     --------------------------
	.section	.text._Z9coalescedPfi,"ax",@progbits
	.align	128
        .global         _Z9coalescedPfi
        .type           _Z9coalescedPfi,@function
        .size           _Z9coalescedPfi,(.L_x_3 - _Z9coalescedPfi)
        .other          _Z9coalescedPfi,@"STO_CUDA_ENTRY STV_DEFAULT"
_Z9coalescedPfi:
.text._Z9coalescedPfi:
[----:B------:R-:W-:Y:S01]  /*0000*/  LDC R1, c[0x0][0x37c] ;  /* 0x0000df00ff017b82 */ /* 0x000fe20000000800 */
[----:B------:R-:W0:Y:S07]  /*0010*/  S2R R0, SR_TID.X ;  /* 0x0000000000007919 */ /* 0x000e2e0000002100 */
[----:B------:R-:W0:Y:S01]  /*0020*/  S2UR UR4, SR_CTAID.X ;  /* 0x00000000000479c3 */ /* 0x000e220000002500 */
[----:B------:R-:W1:Y:S07]  /*0030*/  LDCU UR5, c[0x0][0x388] ;  /* 0x00007100ff0577ac */ /* 0x000e6e0008000800 */
[----:B------:R-:W0:Y:S02]  /*0040*/  LDC R5, c[0x0][0x360] ;  /* 0x0000d800ff057b82 */ /* 0x000e240000000800 */
[----:B0-----:R-:W-:-:S05]  /*0050*/  IMAD R5, R5, UR4, R0 ;  /* 0x0000000405057c24 */ /* 0x001fca000f8e0200 */
[----:B-1----:R-:W-:-:S13]  /*0060*/  ISETP.GE.AND P0, PT, R5, UR5, PT ;  /* 0x0000000505007c0c */ /* 0x002fda000bf06270 */
[----:B------:R-:W-:Y:S05]  /*0070*/  @P0 EXIT ;  /* 0x000000000000094d */ /* 0x000fea0003800000 */
[----:B------:R-:W0:Y:S01]  /*0080*/  LDC.64 R2, c[0x0][0x380] ;  /* 0x0000e000ff027b82 */ /* 0x000e220000000a00 */
[----:B------:R-:W1:Y:S01]  /*0090*/  LDCU.64 UR4, c[0x0][0x358] ;  /* 0x00006b00ff0477ac */ /* 0x000e620008000a00 */
[----:B0-----:R-:W-:-:S05]  /*00a0*/  IMAD.WIDE R2, R5, 0x4, R2 ;  /* 0x0000000405027825 */ /* 0x001fca00078e0202 */
[----:B-1----:R-:W2:Y:S02]  /*00b0*/  LDG.E R0, desc[UR4][R2.64] ;  /* 0x0000000402007981 */ /* 0x002ea4000c1e1900 */
[----:B--2---:R-:W-:-:S05]  /*00c0*/  FADD R5, R0, 1 ;  /* 0x3f80000000057421 */ /* 0x004fca0000000000 */
[----:B------:R-:W-:Y:S01]  /*00d0*/  STG.E desc[UR4][R2.64], R5 ;  /* 0x0000000502007986 */ /* 0x000fe2000c101904 */
[----:B------:R-:W-:Y:S05]  /*00e0*/  EXIT ;  /* 0x000000000000794d */ /* 0x000fea0003800000 */
.L_x_1:
        /* <DEDUP_REMOVED lines=9> */
.L_x_3:


//--------------------- .nv.shared.reserved.0     --------------------------
	.section	.nv.shared.reserved.0,"aw",@nobits
	.weak		__nv_reservedSMEM_offset_0_alias
	.size		__nv_reservedSMEM_offset_0_alias, 0, 64
	.other		__nv_reservedSMEM_offset_0_alias,@"STO_CUDA_RESERVED_SHARED STV_DEFAULT"
__nv_reservedSMEM_offset_0_alias:
	.zero		0
	.zero		64


//--------------------- .nv.constant0._Z11uncoalescedPfi --------------------------
	.section	.nv.constant0._Z11uncoalescedPfi,"a",@progbits
	.sectionflags	@""
	.align	4
.nv.constant0._Z11uncoalescedPfi:
	.zero		908


//--------------------- .nv.constant0._Z9coalescedPfi --------------------------
	.section	.nv.constant0._Z9coalescedPfi,"a",@progbits
	.sectionflags	@""
	.align	4
.nv.constant0._Z9coalescedPfi:
	.zero		908


//--------------------- SYMBOLS --------------------------

	.type		.nv.reservedSmem.offset0,@object
	.size		.nv.reservedSmem.offset0,0x4
